//
// Generated by NVIDIA NVVM Compiler
//
// Compiler Build ID: CL-36424714
// Cuda compilation tools, release 13.0, V13.0.88
// Based on NVVM 20.0.0
//

.version 9.0
.target sm_100
.address_size 64

	// .globl	_ZN3cub18CUB_300001_SM_10006detail11EmptyKernelIvEEvv
.global .align 1 .b8 _ZN40_INTERNAL_759a4a7c_4_k_cu_c182efff_687294cuda3std3__45__cpo5beginE[1];
.global .align 1 .b8 _ZN40_INTERNAL_759a4a7c_4_k_cu_c182efff_687294cuda3std3__45__cpo3endE[1];
.global .align 1 .b8 _ZN40_INTERNAL_759a4a7c_4_k_cu_c182efff_687294cuda3std3__45__cpo6cbeginE[1];
.global .align 1 .b8 _ZN40_INTERNAL_759a4a7c_4_k_cu_c182efff_687294cuda3std3__45__cpo4cendE[1];
.global .align 1 .b8 _ZN40_INTERNAL_759a4a7c_4_k_cu_c182efff_687294cuda3std3__45__cpo6rbeginE[1];
.global .align 1 .b8 _ZN40_INTERNAL_759a4a7c_4_k_cu_c182efff_687294cuda3std3__45__cpo4rendE[1];
.global .align 1 .b8 _ZN40_INTERNAL_759a4a7c_4_k_cu_c182efff_687294cuda3std3__45__cpo7crbeginE[1];
.global .align 1 .b8 _ZN40_INTERNAL_759a4a7c_4_k_cu_c182efff_687294cuda3std3__45__cpo5crendE[1];
.global .align 1 .b8 _ZN40_INTERNAL_759a4a7c_4_k_cu_c182efff_687294cuda3std3__442_GLOBAL__N__759a4a7c_4_k_cu_c182efff_687296ignoreE[1];
.global .align 1 .b8 _ZN40_INTERNAL_759a4a7c_4_k_cu_c182efff_687294cuda3std3__419piecewise_constructE[1];
.global .align 1 .b8 _ZN40_INTERNAL_759a4a7c_4_k_cu_c182efff_687294cuda3std3__48in_placeE[1];
.global .align 1 .b8 _ZN40_INTERNAL_759a4a7c_4_k_cu_c182efff_687294cuda3std3__420unreachable_sentinelE[1];
.global .align 1 .b8 _ZN40_INTERNAL_759a4a7c_4_k_cu_c182efff_687294cuda3std6ranges3__45__cpo4swapE[1];
.global .align 1 .b8 _ZN40_INTERNAL_759a4a7c_4_k_cu_c182efff_687294cuda3std6ranges3__45__cpo9iter_moveE[1];
.global .align 1 .b8 _ZN40_INTERNAL_759a4a7c_4_k_cu_c182efff_687294cuda3std6ranges3__45__cpo5beginE[1];
.global .align 1 .b8 _ZN40_INTERNAL_759a4a7c_4_k_cu_c182efff_687294cuda3std6ranges3__45__cpo3endE[1];
.global .align 1 .b8 _ZN40_INTERNAL_759a4a7c_4_k_cu_c182efff_687294cuda3std6ranges3__45__cpo6cbeginE[1];
.global .align 1 .b8 _ZN40_INTERNAL_759a4a7c_4_k_cu_c182efff_687294cuda3std6ranges3__45__cpo4cendE[1];
.global .align 1 .b8 _ZN40_INTERNAL_759a4a7c_4_k_cu_c182efff_687294cuda3std6ranges3__45__cpo7advanceE[1];
.global .align 1 .b8 _ZN40_INTERNAL_759a4a7c_4_k_cu_c182efff_687294cuda3std6ranges3__45__cpo9iter_swapE[1];
.global .align 1 .b8 _ZN40_INTERNAL_759a4a7c_4_k_cu_c182efff_687294cuda3std6ranges3__45__cpo4nextE[1];
.global .align 1 .b8 _ZN40_INTERNAL_759a4a7c_4_k_cu_c182efff_687294cuda3std6ranges3__45__cpo4prevE[1];
.global .align 1 .b8 _ZN40_INTERNAL_759a4a7c_4_k_cu_c182efff_687294cuda3std6ranges3__45__cpo4dataE[1];
.global .align 1 .b8 _ZN40_INTERNAL_759a4a7c_4_k_cu_c182efff_687294cuda3std6ranges3__45__cpo5cdataE[1];
.global .align 1 .b8 _ZN40_INTERNAL_759a4a7c_4_k_cu_c182efff_687294cuda3std6ranges3__45__cpo4sizeE[1];
.global .align 1 .b8 _ZN40_INTERNAL_759a4a7c_4_k_cu_c182efff_687294cuda3std6ranges3__45__cpo5ssizeE[1];
.global .align 1 .b8 _ZN40_INTERNAL_759a4a7c_4_k_cu_c182efff_687294cuda3std6ranges3__45__cpo8distanceE[1];
.global .align 1 .b8 _ZN40_INTERNAL_759a4a7c_4_k_cu_c182efff_687296thrust24THRUST_300001_SM_1000_NS6system6detail10sequential3seqE[1];

.visible .entry _ZN3cub18CUB_300001_SM_10006detail11EmptyKernelIvEEvv()
{


	ret;

}


// ===== COMPILED SASS (sm_100) =====

	.target	sm_100

	.elftype	@"ET_EXEC"


//--------------------- .note.nv.tkinfo           --------------------------
	.section	.note.nv.tkinfo,"",@"SHT_NOTE"
	.sectionflags	@"SHF_NOTE_NV_TKINFO"
	.tkinfo
        /*0018*/ 	.word	0x00000002
        /*0030*/ 	.string	""
        /*0030*/ 	.string	"ptxas"
        /*0030*/ 	.string	"Cuda compilation tools, release 13.0, V13.0.88"
        /*0030*/ 	.string	"Build cuda_13.0.r13.0/compiler.36424714_0"
        /*0030*/ 	.string	"-arch sm_100 -m 64 "



//--------------------- .note.nv.cuinfo           --------------------------
	.section	.note.nv.cuinfo,"",@"SHT_NOTE"
	.sectionflags	@"SHF_NOTE_NV_CUINFO"
        /*0018*/ 	.short	0x0002
        /*001a*/ 	.short	0x0064
        /*001c*/ 	.short	0x0082
	.zero		2


//--------------------- .nv.info                  --------------------------
	.section	.nv.info,"",@"SHT_CUDA_INFO"
	.align	4


	//----- nvinfo : EIATTR_REGCOUNT
	.align		4
        /*0000*/ 	.byte	0x04, 0x2f
        /*0002*/ 	.short	(.L_29 - .L_28)
	.align		4
.L_28:
        /*0004*/ 	.word	index@(_ZN3cub18CUB_300001_SM_10006detail11EmptyKernelIvEEvv)
        /*0008*/ 	.word	0x00000004


	//----- nvinfo : EIATTR_FRAME_SIZE
	.align		4
.L_29:
        /*000c*/ 	.byte	0x04, 0x11
        /*000e*/ 	.short	(.L_31 - .L_30)
	.align		4
.L_30:
        /*0010*/ 	.word	index@(_ZN3cub18CUB_300001_SM_10006detail11EmptyKernelIvEEvv)
        /*0014*/ 	.word	0x00000000


	//----- nvinfo : EIATTR_MIN_STACK_SIZE
	.align		4
.L_31:
        /*0018*/ 	.byte	0x04, 0x12
        /*001a*/ 	.short	(.L_33 - .L_32)
	.align		4
.L_32:
        /*001c*/ 	.word	index@(_ZN3cub18CUB_300001_SM_10006detail11EmptyKernelIvEEvv)
        /*0020*/ 	.word	0x00000000
.L_33:


//--------------------- .nv.compat                --------------------------
	.section	.nv.compat,"",@"SHT_CUDA_COMPAT_INFO"
	.align	4
        /*0000*/ 	.byte	0x02, 0x09, 0x00, 0x00, 0x02, 0x02, 0x01, 0x00, 0x02, 0x05, 0x05, 0x00, 0x03, 0x07, 0x01, 0x01
        /*0010*/ 	.byte	0x02, 0x03, 0x00, 0x00, 0x02, 0x06, 0x01, 0x00, 0x04, 0x0b, 0x08, 0x00, 0x09, 0x00, 0x00, 0x00
        /*0020*/ 	.byte	0x00, 0x00, 0x00, 0x00


//--------------------- .nv.info._ZN3cub18CUB_300001_SM_10006detail11EmptyKernelIvEEvv --------------------------
	.section	.nv.info._ZN3cub18CUB_300001_SM_10006detail11EmptyKernelIvEEvv,"",@"SHT_CUDA_INFO"
	.sectionflags	@""
	.align	4


	//----- nvinfo : EIATTR_CUDA_API_VERSION
	.align		4
        /*0000*/ 	.byte	0x04, 0x37
        /*0002*/ 	.short	(.L_35 - .L_34)
.L_34:
        /*0004*/ 	.word	0x00000082


	//----- nvinfo : EIATTR_SPARSE_MMA_MASK
	.align		4
.L_35:
        /*0008*/ 	.byte	0x03, 0x50
        /*000a*/ 	.short	0x0000


	//----- nvinfo : EIATTR_MAXREG_COUNT
	.align		4
        /*000c*/ 	.byte	0x03, 0x1b
        /*000e*/ 	.short	0x00ff


	//----- nvinfo : EIATTR_MERCURY_ISA_VERSION
	.align		4
        /*0010*/ 	.byte	0x03, 0x5f
        /*0012*/ 	.short	0x0101


	//----- nvinfo : EIATTR_VRC_CTA_INIT_COUNT
	.align		4
        /*0014*/ 	.byte	0x02, 0x4a
	.zero		1
	.zero		1


	//----- nvinfo : EIATTR_EXIT_INSTR_OFFSETS
	.align		4
        /*0018*/ 	.byte	0x04, 0x1c
        /*001a*/ 	.short	(.L_37 - .L_36)


	//   ....[0]....
.L_36:
        /*001c*/ 	.word	0x00000010


	//----- nvinfo : EIATTR_SW_WAR
	.align		4
.L_37:
        /*0020*/ 	.byte	0x04, 0x36
        /*0022*/ 	.short	(.L_39 - .L_38)
.L_38:
        /*0024*/ 	.word	0x00000008
.L_39:


//--------------------- .nv.callgraph             --------------------------
	.section	.nv.callgraph,"",@"SHT_CUDA_CALLGRAPH"
	.align	4
	.sectionentsize	8
	.align		4
        /*0000*/ 	.word	0x00000000
	.align		4
        /*0004*/ 	.word	0xffffffff
	.align		4
        /*0008*/ 	.word	0x00000000
	.align		4
        /*000c*/ 	.word	0xfffffffe
	.align		4
        /*0010*/ 	.word	0x00000000
	.align		4
        /*0014*/ 	.word	0xfffffffd
	.align		4
        /*0018*/ 	.word	0x00000000
	.align		4
        /*001c*/ 	.word	0xfffffffc


//--------------------- .nv.constant4             --------------------------
	.section	.nv.constant4,"a",@progbits
	.align	8
	.align		8
.nv.constant4:
        /*0000*/ 	.dword	_ZN40_INTERNAL_759a4a7c_4_k_cu_c182efff_689744cuda3std3__45__cpo5beginE
	.align		8
        /*0008*/ 	.dword	_ZN40_INTERNAL_759a4a7c_4_k_cu_c182efff_689744cuda3std3__45__cpo3endE
	.align		8
        /*0010*/ 	.dword	_ZN40_INTERNAL_759a4a7c_4_k_cu_c182efff_689744cuda3std3__45__cpo6cbeginE
	.align		8
        /*0018*/ 	.dword	_ZN40_INTERNAL_759a4a7c_4_k_cu_c182efff_689744cuda3std3__45__cpo4cendE
	.align		8
        /*0020*/ 	.dword	_ZN40_INTERNAL_759a4a7c_4_k_cu_c182efff_689744cuda3std3__45__cpo6rbeginE
	.align		8
        /*0028*/ 	.dword	_ZN40_INTERNAL_759a4a7c_4_k_cu_c182efff_689744cuda3std3__45__cpo4rendE
	.align		8
        /*0030*/ 	.dword	_ZN40_INTERNAL_759a4a7c_4_k_cu_c182efff_689744cuda3std3__45__cpo7crbeginE
	.align		8
        /*0038*/ 	.dword	_ZN40_INTERNAL_759a4a7c_4_k_cu_c182efff_689744cuda3std3__45__cpo5crendE
	.align		8
        /*0040*/ 	.dword	_ZN40_INTERNAL_759a4a7c_4_k_cu_c182efff_689744cuda3std3__442_GLOBAL__N__759a4a7c_4_k_cu_c182efff_689746ignoreE
	.align		8
        /*0048*/ 	.dword	_ZN40_INTERNAL_759a4a7c_4_k_cu_c182efff_689744cuda3std3__419piecewise_constructE
	.align		8
        /*0050*/ 	.dword	_ZN40_INTERNAL_759a4a7c_4_k_cu_c182efff_689744cuda3std3__48in_placeE
	.align		8
        /*0058*/ 	.dword	_ZN40_INTERNAL_759a4a7c_4_k_cu_c182efff_689744cuda3std3__420unreachable_sentinelE
	.align		8
        /*0060*/ 	.dword	_ZN40_INTERNAL_759a4a7c_4_k_cu_c182efff_689744cuda3std6ranges3__45__cpo4swapE
	.align		8
        /*0068*/ 	.dword	_ZN40_INTERNAL_759a4a7c_4_k_cu_c182efff_689744cuda3std6ranges3__45__cpo9iter_moveE
	.align		8
        /*0070*/ 	.dword	_ZN40_INTERNAL_759a4a7c_4_k_cu_c182efff_689744cuda3std6ranges3__45__cpo5beginE
	.align		8
        /*0078*/ 	.dword	_ZN40_INTERNAL_759a4a7c_4_k_cu_c182efff_689744cuda3std6ranges3__45__cpo3endE
	.align		8
        /*0080*/ 	.dword	_ZN40_INTERNAL_759a4a7c_4_k_cu_c182efff_689744cuda3std6ranges3__45__cpo6cbeginE
	.align		8
        /*0088*/ 	.dword	_ZN40_INTERNAL_759a4a7c_4_k_cu_c182efff_689744cuda3std6ranges3__45__cpo4cendE
	.align		8
        /*0090*/ 	.dword	_ZN40_INTERNAL_759a4a7c_4_k_cu_c182efff_689744cuda3std6ranges3__45__cpo7advanceE
	.align		8
        /*0098*/ 	.dword	_ZN40_INTERNAL_759a4a7c_4_k_cu_c182efff_689744cuda3std6ranges3__45__cpo9iter_swapE
	.align		8
        /*00a0*/ 	.dword	_ZN40_INTERNAL_759a4a7c_4_k_cu_c182efff_689744cuda3std6ranges3__45__cpo4nextE
	.align		8
        /*00a8*/ 	.dword	_ZN40_INTERNAL_759a4a7c_4_k_cu_c182efff_689744cuda3std6ranges3__45__cpo4prevE
	.align		8
        /*00b0*/ 	.dword	_ZN40_INTERNAL_759a4a7c_4_k_cu_c182efff_689744cuda3std6ranges3__45__cpo4dataE
	.align		8
        /*00b8*/ 	.dword	_ZN40_INTERNAL_759a4a7c_4_k_cu_c182efff_689744cuda3std6ranges3__45__cpo5cdataE
	.align		8
        /*00c0*/ 	.dword	_ZN40_INTERNAL_759a4a7c_4_k_cu_c182efff_689744cuda3std6ranges3__45__cpo4sizeE
	.align		8
        /*00c8*/ 	.dword	_ZN40_INTERNAL_759a4a7c_4_k_cu_c182efff_689744cuda3std6ranges3__45__cpo5ssizeE
	.align		8
        /*00d0*/ 	.dword	_ZN40_INTERNAL_759a4a7c_4_k_cu_c182efff_689744cuda3std6ranges3__45__cpo8distanceE
	.align		8
        /*00d8*/ 	.dword	_ZN40_INTERNAL_759a4a7c_4_k_cu_c182efff_689746thrust24THRUST_300001_SM_1000_NS6system6detail10sequential3seqE


//--------------------- .text._ZN3cub18CUB_300001_SM_10006detail11EmptyKernelIvEEvv --------------------------
	.section	.text._ZN3cub18CUB_300001_SM_10006detail11EmptyKernelIvEEvv,"ax",@progbits
	.align	128
        .global         _ZN3cub18CUB_300001_SM_10006detail11EmptyKernelIvEEvv
        .type           _ZN3cub18CUB_300001_SM_10006detail11EmptyKernelIvEEvv,@function
        .size           _ZN3cub18CUB_300001_SM_10006detail11EmptyKernelIvEEvv,(.L_x_1 - _ZN3cub18CUB_300001_SM_10006detail11EmptyKernelIvEEvv)
        .other          _ZN3cub18CUB_300001_SM_10006detail11EmptyKernelIvEEvv,@"STO_CUDA_ENTRY STV_DEFAULT"
_ZN3cub18CUB_300001_SM_10006detail11EmptyKernelIvEEvv:
.text._ZN3cub18CUB_300001_SM_10006detail11EmptyKernelIvEEvv:
[----:B------:R-:W-:Y:S01]  /*0000*/  LDC R1, c[0x0][0x37c] ;  /* 0x0000df00ff017b82 */ /* 0x000fe20000000800 */
[----:B------:R-:W-:Y:S05]  /*0010*/  EXIT ;  /* 0x000000000000794d */ /* 0x000fea0003800000 */
.L_x_0:
[----:B------:R-:W-:-:S00]  /*0020*/  BRA `(.L_x_0) ;  /* 0xfffffffc00fc7947 */ /* 0x000fc0000383ffff */
[----:B------:R-:W-:-:S00]  /*0030*/  NOP ;  /* 0x0000000000007918 */ /* 0x000fc00000000000 */
        /* <DEDUP_REMOVED lines=12> */
.L_x_1:


//--------------------- .nv.shared.reserved.0     --------------------------
	.section	.nv.shared.reserved.0,"aw",@nobits
	.weak		__nv_reservedSMEM_offset_0_alias
	.size		__nv_reservedSMEM_offset_0_alias, 0, 64
	.other		__nv_reservedSMEM_offset_0_alias,@"STO_CUDA_RESERVED_SHARED STV_DEFAULT"
__nv_reservedSMEM_offset_0_alias:
	.zero		0
	.zero		64


//--------------------- .nv.global                --------------------------
	.section	.nv.global,"aw",@nobits
.nv.global:
	.type		_ZN40_INTERNAL_759a4a7c_4_k_cu_c182efff_689744cuda3std3__48in_placeE,@object
	.size		_ZN40_INTERNAL_759a4a7c_4_k_cu_c182efff_689744cuda3std3__48in_placeE,(_ZN40_INTERNAL_759a4a7c_4_k_cu_c182efff_689744cuda3std6ranges3__45__cpo8distanceE - _ZN40_INTERNAL_759a4a7c_4_k_cu_c182efff_689744cuda3std3__48in_placeE)
_ZN40_INTERNAL_759a4a7c_4_k_cu_c182efff_689744cuda3std3__48in_placeE:
	.zero		1
	.type		_ZN40_INTERNAL_759a4a7c_4_k_cu_c182efff_689744cuda3std6ranges3__45__cpo8distanceE,@object
	.size		_ZN40_INTERNAL_759a4a7c_4_k_cu_c182efff_689744cuda3std6ranges3__45__cpo8distanceE,(_ZN40_INTERNAL_759a4a7c_4_k_cu_c182efff_689744cuda3std3__45__cpo6cbeginE - _ZN40_INTERNAL_759a4a7c_4_k_cu_c182efff_689744cuda3std6ranges3__45__cpo8distanceE)
_ZN40_INTERNAL_759a4a7c_4_k_cu_c182efff_689744cuda3std6ranges3__45__cpo8distanceE:
	.zero		1
	.type		_ZN40_INTERNAL_759a4a7c_4_k_cu_c182efff_689744cuda3std3__45__cpo6cbeginE,@object
	.size		_ZN40_INTERNAL_759a4a7c_4_k_cu_c182efff_689744cuda3std3__45__cpo6cbeginE,(_ZN40_INTERNAL_759a4a7c_4_k_cu_c182efff_689744cuda3std6ranges3__45__cpo7advanceE - _ZN40_INTERNAL_759a4a7c_4_k_cu_c182efff_689744cuda3std3__45__cpo6cbeginE)
_ZN40_INTERNAL_759a4a7c_4_k_cu_c182efff_689744cuda3std3__45__cpo6cbeginE:
	.zero		1
	.type		_ZN40_INTERNAL_759a4a7c_4_k_cu_c182efff_689744cuda3std6ranges3__45__cpo7advanceE,@object
	.size		_ZN40_INTERNAL_759a4a7c_4_k_cu_c182efff_689744cuda3std6ranges3__45__cpo7advanceE,(_ZN40_INTERNAL_759a4a7c_4_k_cu_c182efff_689744cuda3std3__45__cpo7crbeginE - _ZN40_INTERNAL_759a4a7c_4_k_cu_c182efff_689744cuda3std6ranges3__45__cpo7advanceE)
_ZN40_INTERNAL_759a4a7c_4_k_cu_c182efff_689744cuda3std6ranges3__45__cpo7advanceE:
	.zero		1
	.type		_ZN40_INTERNAL_759a4a7c_4_k_cu_c182efff_689744cuda3std3__45__cpo7crbeginE,@object
	.size		_ZN40_INTERNAL_759a4a7c_4_k_cu_c182efff_689744cuda3std3__45__cpo7crbeginE,(_ZN40_INTERNAL_759a4a7c_4_k_cu_c182efff_689744cuda3std6ranges3__45__cpo4dataE - _ZN40_INTERNAL_759a4a7c_4_k_cu_c182efff_689744cuda3std3__45__cpo7crbeginE)
_ZN40_INTERNAL_759a4a7c_4_k_cu_c182efff_689744cuda3std3__45__cpo7crbeginE:
	.zero		1
	.type		_ZN40_INTERNAL_759a4a7c_4_k_cu_c182efff_689744cuda3std6ranges3__45__cpo4dataE,@object
	.size		_ZN40_INTERNAL_759a4a7c_4_k_cu_c182efff_689744cuda3std6ranges3__45__cpo4dataE,(_ZN40_INTERNAL_759a4a7c_4_k_cu_c182efff_689744cuda3std6ranges3__45__cpo5beginE - _ZN40_INTERNAL_759a4a7c_4_k_cu_c182efff_689744cuda3std6ranges3__45__cpo4dataE)
_ZN40_INTERNAL_759a4a7c_4_k_cu_c182efff_689744cuda3std6ranges3__45__cpo4dataE:
	.zero		1
	.type		_ZN40_INTERNAL_759a4a7c_4_k_cu_c182efff_689744cuda3std6ranges3__45__cpo5beginE,@object
	.size		_ZN40_INTERNAL_759a4a7c_4_k_cu_c182efff_689744cuda3std6ranges3__45__cpo5beginE,(_ZN40_INTERNAL_759a4a7c_4_k_cu_c182efff_689744cuda3std3__442_GLOBAL__N__759a4a7c_4_k_cu_c182efff_689746ignoreE - _ZN40_INTERNAL_759a4a7c_4_k_cu_c182efff_689744cuda3std6ranges3__45__cpo5beginE)
_ZN40_INTERNAL_759a4a7c_4_k_cu_c182efff_689744cuda3std6ranges3__45__cpo5beginE:
	.zero		1
	.type		_ZN40_INTERNAL_759a4a7c_4_k_cu_c182efff_689744cuda3std3__442_GLOBAL__N__759a4a7c_4_k_cu_c182efff_689746ignoreE,@object
	.size		_ZN40_INTERNAL_759a4a7c_4_k_cu_c182efff_689744cuda3std3__442_GLOBAL__N__759a4a7c_4_k_cu_c182efff_689746ignoreE,(_ZN40_INTERNAL_759a4a7c_4_k_cu_c182efff_689744cuda3std6ranges3__45__cpo4sizeE - _ZN40_INTERNAL_759a4a7c_4_k_cu_c182efff_689744cuda3std3__442_GLOBAL__N__759a4a7c_4_k_cu_c182efff_689746ignoreE)
_ZN40_INTERNAL_759a4a7c_4_k_cu_c182efff_689744cuda3std3__442_GLOBAL__N__759a4a7c_4_k_cu_c182efff_689746ignoreE:
	.zero		1
	.type		_ZN40_INTERNAL_759a4a7c_4_k_cu_c182efff_689744cuda3std6ranges3__45__cpo4sizeE,@object
	.size		_ZN40_INTERNAL_759a4a7c_4_k_cu_c182efff_689744cuda3std6ranges3__45__cpo4sizeE,(_ZN40_INTERNAL_759a4a7c_4_k_cu_c182efff_689744cuda3std3__45__cpo5beginE - _ZN40_INTERNAL_759a4a7c_4_k_cu_c182efff_689744cuda3std6ranges3__45__cpo4sizeE)
_ZN40_INTERNAL_759a4a7c_4_k_cu_c182efff_689744cuda3std6ranges3__45__cpo4sizeE:
	.zero		1
	.type		_ZN40_INTERNAL_759a4a7c_4_k_cu_c182efff_689744cuda3std3__45__cpo5beginE,@object
	.size		_ZN40_INTERNAL_759a4a7c_4_k_cu_c182efff_689744cuda3std3__45__cpo5beginE,(_ZN40_INTERNAL_759a4a7c_4_k_cu_c182efff_689744cuda3std6ranges3__45__cpo6cbeginE - _ZN40_INTERNAL_759a4a7c_4_k_cu_c182efff_689744cuda3std3__45__cpo5beginE)
_ZN40_INTERNAL_759a4a7c_4_k_cu_c182efff_689744cuda3std3__45__cpo5beginE:
	.zero		1
	.type		_ZN40_INTERNAL_759a4a7c_4_k_cu_c182efff_689744cuda3std6ranges3__45__cpo6cbeginE,@object
	.size		_ZN40_INTERNAL_759a4a7c_4_k_cu_c182efff_689744cuda3std6ranges3__45__cpo6cbeginE,(_ZN40_INTERNAL_759a4a7c_4_k_cu_c182efff_689744cuda3std3__45__cpo6rbeginE - _ZN40_INTERNAL_759a4a7c_4_k_cu_c182efff_689744cuda3std6ranges3__45__cpo6cbeginE)
_ZN40_INTERNAL_759a4a7c_4_k_cu_c182efff_689744cuda3std6ranges3__45__cpo6cbeginE:
	.zero		1
	.type		_ZN40_INTERNAL_759a4a7c_4_k_cu_c182efff_689744cuda3std3__45__cpo6rbeginE,@object
	.size		_ZN40_INTERNAL_759a4a7c_4_k_cu_c182efff_689744cuda3std3__45__cpo6rbeginE,(_ZN40_INTERNAL_759a4a7c_4_k_cu_c182efff_689744cuda3std6ranges3__45__cpo4nextE - _ZN40_INTERNAL_759a4a7c_4_k_cu_c182efff_689744cuda3std3__45__cpo6rbeginE)
_ZN40_INTERNAL_759a4a7c_4_k_cu_c182efff_689744cuda3std3__45__cpo6rbeginE:
	.zero		1
	.type		_ZN40_INTERNAL_759a4a7c_4_k_cu_c182efff_689744cuda3std6ranges3__45__cpo4nextE,@object
	.size		_ZN40_INTERNAL_759a4a7c_4_k_cu_c182efff_689744cuda3std6ranges3__45__cpo4nextE,(_ZN40_INTERNAL_759a4a7c_4_k_cu_c182efff_689744cuda3std6ranges3__45__cpo4swapE - _ZN40_INTERNAL_759a4a7c_4_k_cu_c182efff_689744cuda3std6ranges3__45__cpo4nextE)
_ZN40_INTERNAL_759a4a7c_4_k_cu_c182efff_689744cuda3std6ranges3__45__cpo4nextE:
	.zero		1
	.type		_ZN40_INTERNAL_759a4a7c_4_k_cu_c182efff_689744cuda3std6ranges3__45__cpo4swapE,@object
	.size		_ZN40_INTERNAL_759a4a7c_4_k_cu_c182efff_689744cuda3std6ranges3__45__cpo4swapE,(_ZN40_INTERNAL_759a4a7c_4_k_cu_c182efff_689744cuda3std3__420unreachable_sentinelE - _ZN40_INTERNAL_759a4a7c_4_k_cu_c182efff_689744cuda3std6ranges3__45__cpo4swapE)
_ZN40_INTERNAL_759a4a7c_4_k_cu_c182efff_689744cuda3std6ranges3__45__cpo4swapE:
	.zero		1
	.type		_ZN40_INTERNAL_759a4a7c_4_k_cu_c182efff_689744cuda3std3__420unreachable_sentinelE,@object
	.size		_ZN40_INTERNAL_759a4a7c_4_k_cu_c182efff_689744cuda3std3__420unreachable_sentinelE,(_ZN40_INTERNAL_759a4a7c_4_k_cu_c182efff_689746thrust24THRUST_300001_SM_1000_NS6system6detail10sequential3seqE - _ZN40_INTERNAL_759a4a7c_4_k_cu_c182efff_689744cuda3std3__420unreachable_sentinelE)
_ZN40_INTERNAL_759a4a7c_4_k_cu_c182efff_689744cuda3std3__420unreachable_sentinelE:
	.zero		1
	.type		_ZN40_INTERNAL_759a4a7c_4_k_cu_c182efff_689746thrust24THRUST_300001_SM_1000_NS6system6detail10sequential3seqE,@object
	.size		_ZN40_INTERNAL_759a4a7c_4_k_cu_c182efff_689746thrust24THRUST_300001_SM_1000_NS6system6detail10sequential3seqE,(_ZN40_INTERNAL_759a4a7c_4_k_cu_c182efff_689744cuda3std3__45__cpo4cendE - _ZN40_INTERNAL_759a4a7c_4_k_cu_c182efff_689746thrust24THRUST_300001_SM_1000_NS6system6detail10sequential3seqE)
_ZN40_INTERNAL_759a4a7c_4_k_cu_c182efff_689746thrust24THRUST_300001_SM_1000_NS6system6detail10sequential3seqE:
	.zero		1
	.type		_ZN40_INTERNAL_759a4a7c_4_k_cu_c182efff_689744cuda3std3__45__cpo4cendE,@object
	.size		_ZN40_INTERNAL_759a4a7c_4_k_cu_c182efff_689744cuda3std3__45__cpo4cendE,(_ZN40_INTERNAL_759a4a7c_4_k_cu_c182efff_689744cuda3std6ranges3__45__cpo9iter_swapE - _ZN40_INTERNAL_759a4a7c_4_k_cu_c182efff_689744cuda3std3__45__cpo4cendE)
_ZN40_INTERNAL_759a4a7c_4_k_cu_c182efff_689744cuda3std3__45__cpo4cendE:
	.zero		1
	.type		_ZN40_INTERNAL_759a4a7c_4_k_cu_c182efff_689744cuda3std6ranges3__45__cpo9iter_swapE,@object
	.size		_ZN40_INTERNAL_759a4a7c_4_k_cu_c182efff_689744cuda3std6ranges3__45__cpo9iter_swapE,(_ZN40_INTERNAL_759a4a7c_4_k_cu_c182efff_689744cuda3std3__45__cpo5crendE - _ZN40_INTERNAL_759a4a7c_4_k_cu_c182efff_689744cuda3std6ranges3__45__cpo9iter_swapE)
_ZN40_INTERNAL_759a4a7c_4_k_cu_c182efff_689744cuda3std6ranges3__45__cpo9iter_swapE:
	.zero		1
	.type		_ZN40_INTERNAL_759a4a7c_4_k_cu_c182efff_689744cuda3std3__45__cpo5crendE,@object
	.size		_ZN40_INTERNAL_759a4a7c_4_k_cu_c182efff_689744cuda3std3__45__cpo5crendE,(_ZN40_INTERNAL_759a4a7c_4_k_cu_c182efff_689744cuda3std6ranges3__45__cpo5cdataE - _ZN40_INTERNAL_759a4a7c_4_k_cu_c182efff_689744cuda3std3__45__cpo5crendE)
_ZN40_INTERNAL_759a4a7c_4_k_cu_c182efff_689744cuda3std3__45__cpo5crendE:
	.zero		1
	.type		_ZN40_INTERNAL_759a4a7c_4_k_cu_c182efff_689744cuda3std6ranges3__45__cpo5cdataE,@object
	.size		_ZN40_INTERNAL_759a4a7c_4_k_cu_c182efff_689744cuda3std6ranges3__45__cpo5cdataE,(_ZN40_INTERNAL_759a4a7c_4_k_cu_c182efff_689744cuda3std6ranges3__45__cpo3endE - _ZN40_INTERNAL_759a4a7c_4_k_cu_c182efff_689744cuda3std6ranges3__45__cpo5cdataE)
_ZN40_INTERNAL_759a4a7c_4_k_cu_c182efff_689744cuda3std6ranges3__45__cpo5cdataE:
	.zero		1
	.type		_ZN40_INTERNAL_759a4a7c_4_k_cu_c182efff_689744cuda3std6ranges3__45__cpo3endE,@object
	.size		_ZN40_INTERNAL_759a4a7c_4_k_cu_c182efff_689744cuda3std6ranges3__45__cpo3endE,(_ZN40_INTERNAL_759a4a7c_4_k_cu_c182efff_689744cuda3std3__419piecewise_constructE - _ZN40_INTERNAL_759a4a7c_4_k_cu_c182efff_689744cuda3std6ranges3__45__cpo3endE)
_ZN40_INTERNAL_759a4a7c_4_k_cu_c182efff_689744cuda3std6ranges3__45__cpo3endE:
	.zero		1
	.type		_ZN40_INTERNAL_759a4a7c_4_k_cu_c182efff_689744cuda3std3__419piecewise_constructE,@object
	.size		_ZN40_INTERNAL_759a4a7c_4_k_cu_c182efff_689744cuda3std3__419piecewise_constructE,(_ZN40_INTERNAL_759a4a7c_4_k_cu_c182efff_689744cuda3std6ranges3__45__cpo5ssizeE - _ZN40_INTERNAL_759a4a7c_4_k_cu_c182efff_689744cuda3std3__419piecewise_constructE)
_ZN40_INTERNAL_759a4a7c_4_k_cu_c182efff_689744cuda3std3__419piecewise_constructE:
	.zero		1
	.type		_ZN40_INTERNAL_759a4a7c_4_k_cu_c182efff_689744cuda3std6ranges3__45__cpo5ssizeE,@object
	.size		_ZN40_INTERNAL_759a4a7c_4_k_cu_c182efff_689744cuda3std6ranges3__45__cpo5ssizeE,(_ZN40_INTERNAL_759a4a7c_4_k_cu_c182efff_689744cuda3std3__45__cpo3endE - _ZN40_INTERNAL_759a4a7c_4_k_cu_c182efff_689744cuda3std6ranges3__45__cpo5ssizeE)
_ZN40_INTERNAL_759a4a7c_4_k_cu_c182efff_689744cuda3std6ranges3__45__cpo5ssizeE:
	.zero		1
	.type		_ZN40_INTERNAL_759a4a7c_4_k_cu_c182efff_689744cuda3std3__45__cpo3endE,@object
	.size		_ZN40_INTERNAL_759a4a7c_4_k_cu_c182efff_689744cuda3std3__45__cpo3endE,(_ZN40_INTERNAL_759a4a7c_4_k_cu_c182efff_689744cuda3std6ranges3__45__cpo4cendE - _ZN40_INTERNAL_759a4a7c_4_k_cu_c182efff_689744cuda3std3__45__cpo3endE)
_ZN40_INTERNAL_759a4a7c_4_k_cu_c182efff_689744cuda3std3__45__cpo3endE:
	.zero		1
	.type		_ZN40_INTERNAL_759a4a7c_4_k_cu_c182efff_689744cuda3std6ranges3__45__cpo4cendE,@object
	.size		_ZN40_INTERNAL_759a4a7c_4_k_cu_c182efff_689744cuda3std6ranges3__45__cpo4cendE,(_ZN40_INTERNAL_759a4a7c_4_k_cu_c182efff_689744cuda3std3__45__cpo4rendE - _ZN40_INTERNAL_759a4a7c_4_k_cu_c182efff_689744cuda3std6ranges3__45__cpo4cendE)
_ZN40_INTERNAL_759a4a7c_4_k_cu_c182efff_689744cuda3std6ranges3__45__cpo4cendE:
	.zero		1
	.type		_ZN40_INTERNAL_759a4a7c_4_k_cu_c182efff_689744cuda3std3__45__cpo4rendE,@object
	.size		_ZN40_INTERNAL_759a4a7c_4_k_cu_c182efff_689744cuda3std3__45__cpo4rendE,(_ZN40_INTERNAL_759a4a7c_4_k_cu_c182efff_689744cuda3std6ranges3__45__cpo4prevE - _ZN40_INTERNAL_759a4a7c_4_k_cu_c182efff_689744cuda3std3__45__cpo4rendE)
_ZN40_INTERNAL_759a4a7c_4_k_cu_c182efff_689744cuda3std3__45__cpo4rendE:
	.zero		1
	.type		_ZN40_INTERNAL_759a4a7c_4_k_cu_c182efff_689744cuda3std6ranges3__45__cpo4prevE,@object
	.size		_ZN40_INTERNAL_759a4a7c_4_k_cu_c182efff_689744cuda3std6ranges3__45__cpo4prevE,(_ZN40_INTERNAL_759a4a7c_4_k_cu_c182efff_689744cuda3std6ranges3__45__cpo9iter_moveE - _ZN40_INTERNAL_759a4a7c_4_k_cu_c182efff_689744cuda3std6ranges3__45__cpo4prevE)
_ZN40_INTERNAL_759a4a7c_4_k_cu_c182efff_689744cuda3std6ranges3__45__cpo4prevE:
	.zero		1
	.type		_ZN40_INTERNAL_759a4a7c_4_k_cu_c182efff_689744cuda3std6ranges3__45__cpo9iter_moveE,@object
	.size		_ZN40_INTERNAL_759a4a7c_4_k_cu_c182efff_689744cuda3std6ranges3__45__cpo9iter_moveE,(.L_13 - _ZN40_INTERNAL_759a4a7c_4_k_cu_c182efff_689744cuda3std6ranges3__45__cpo9iter_moveE)
_ZN40_INTERNAL_759a4a7c_4_k_cu_c182efff_689744cuda3std6ranges3__45__cpo9iter_moveE:
	.zero		1
.L_13:


//--------------------- .nv.constant0._ZN3cub18CUB_300001_SM_10006detail11EmptyKernelIvEEvv --------------------------
	.section	.nv.constant0._ZN3cub18CUB_300001_SM_10006detail11EmptyKernelIvEEvv,"a",@progbits
	.sectionflags	@""
	.align	4
.nv.constant0._ZN3cub18CUB_300001_SM_10006detail11EmptyKernelIvEEvv:
	.zero		896


//--------------------- SYMBOLS --------------------------

	.type		.nv.reservedSmem.offset0,@object
	.size		.nv.reservedSmem.offset0,0x4
